//
// Generated by NVIDIA NVVM Compiler
//
// Compiler Build ID: CL-36424714
// Cuda compilation tools, release 13.0, V13.0.88
// Based on NVVM 20.0.0
//

.version 9.0
.target sm_100
.address_size 64

	// .globl	_Z5triadPKfS0_Pfi

.visible .entry _Z5triadPKfS0_Pfi(
	.param .u64 .ptr .align 1 _Z5triadPKfS0_Pfi_param_0,
	.param .u64 .ptr .align 1 _Z5triadPKfS0_Pfi_param_1,
	.param .u64 .ptr .align 1 _Z5triadPKfS0_Pfi_param_2,
	.param .u32 _Z5triadPKfS0_Pfi_param_3
)
{
	.reg .b32 	%r<6>;
	.reg .b32 	%f<5>;
	.reg .b64 	%rd<11>;

	ld.param.u64 	%rd1, [_Z5triadPKfS0_Pfi_param_0];
	ld.param.u64 	%rd2, [_Z5triadPKfS0_Pfi_param_1];
	ld.param.u64 	%rd3, [_Z5triadPKfS0_Pfi_param_2];
	ld.param.u32 	%r1, [_Z5triadPKfS0_Pfi_param_3];
	cvta.to.global.u64 	%rd4, %rd3;
	cvta.to.global.u64 	%rd5, %rd2;
	cvta.to.global.u64 	%rd6, %rd1;
	mov.u32 	%r2, %ntid.x;
	mov.u32 	%r3, %ctaid.x;
	mov.u32 	%r4, %tid.x;
	mad.lo.s32 	%r5, %r2, %r3, %r4;
	mul.wide.s32 	%rd7, %r5, 4;
	add.s64 	%rd8, %rd6, %rd7;
	ld.global.f32 	%f1, [%rd8];
	cvt.rn.f32.s32 	%f2, %r1;
	add.s64 	%rd9, %rd5, %rd7;
	ld.global.f32 	%f3, [%rd9];
	fma.rn.f32 	%f4, %f3, %f2, %f1;
	add.s64 	%rd10, %rd4, %rd7;
	st.global.f32 	[%rd10], %f4;
	ret;

}


// ===== COMPILED SASS (sm_100) =====

	.target	sm_100

	.elftype	@"ET_EXEC"


//--------------------- .note.nv.tkinfo           --------------------------
	.section	.note.nv.tkinfo,"",@"SHT_NOTE"
	.sectionflags	@"SHF_NOTE_NV_TKINFO"
	.tkinfo
        /*0018*/ 	.word	0x00000002
        /*0030*/ 	.string	""
        /*0030*/ 	.string	"ptxas"
        /*0030*/ 	.string	"Cuda compilation tools, release 13.0, V13.0.88"
        /*0030*/ 	.string	"Build cuda_13.0.r13.0/compiler.36424714_0"
        /*0030*/ 	.string	"-arch sm_100 -m 64 "



//--------------------- .note.nv.cuinfo           --------------------------
	.section	.note.nv.cuinfo,"",@"SHT_NOTE"
	.sectionflags	@"SHF_NOTE_NV_CUINFO"
        /*0018*/ 	.short	0x0002
        /*001a*/ 	.short	0x0064
        /*001c*/ 	.short	0x0082
	.zero		2


//--------------------- .nv.info                  --------------------------
	.section	.nv.info,"",@"SHT_CUDA_INFO"
	.align	4


	//----- nvinfo : EIATTR_REGCOUNT
	.align		4
        /*0000*/ 	.byte	0x04, 0x2f
        /*0002*/ 	.short	(.L_1 - .L_0)
	.align		4
.L_0:
        /*0004*/ 	.word	index@(_Z5triadPKfS0_Pfi)
        /*0008*/ 	.word	0x0000000e


	//----- nvinfo : EIATTR_FRAME_SIZE
	.align		4
.L_1:
        /*000c*/ 	.byte	0x04, 0x11
        /*000e*/ 	.short	(.L_3 - .L_2)
	.align		4
.L_2:
        /*0010*/ 	.word	index@(_Z5triadPKfS0_Pfi)
        /*0014*/ 	.word	0x00000000


	//----- nvinfo : EIATTR_MIN_STACK_SIZE
	.align		4
.L_3:
        /*0018*/ 	.byte	0x04, 0x12
        /*001a*/ 	.short	(.L_5 - .L_4)
	.align		4
.L_4:
        /*001c*/ 	.word	index@(_Z5triadPKfS0_Pfi)
        /*0020*/ 	.word	0x00000000
.L_5:


//--------------------- .nv.compat                --------------------------
	.section	.nv.compat,"",@"SHT_CUDA_COMPAT_INFO"
	.align	4
        /*0000*/ 	.byte	0x02, 0x09, 0x00, 0x00, 0x02, 0x02, 0x01, 0x00, 0x02, 0x05, 0x05, 0x00, 0x03, 0x07, 0x01, 0x01
        /*0010*/ 	.byte	0x02, 0x03, 0x00, 0x00, 0x02, 0x06, 0x01, 0x00, 0x04, 0x0b, 0x08, 0x00, 0x09, 0x00, 0x00, 0x00
        /*0020*/ 	.byte	0x00, 0x00, 0x00, 0x00


//--------------------- .nv.info._Z5triadPKfS0_Pfi --------------------------
	.section	.nv.info._Z5triadPKfS0_Pfi,"",@"SHT_CUDA_INFO"
	.sectionflags	@""
	.align	4


	//----- nvinfo : EIATTR_CUDA_API_VERSION
	.align		4
        /*0000*/ 	.byte	0x04, 0x37
        /*0002*/ 	.short	(.L_7 - .L_6)
.L_6:
        /*0004*/ 	.word	0x00000082


	//----- nvinfo : EIATTR_KPARAM_INFO
	.align		4
.L_7:
        /*0008*/ 	.byte	0x04, 0x17
        /*000a*/ 	.short	(.L_9 - .L_8)
.L_8:
        /*000c*/ 	.word	0x00000000
        /*0010*/ 	.short	0x0003
        /*0012*/ 	.short	0x0018
        /*0014*/ 	.byte	0x00, 0xf0, 0x11, 0x00


	//----- nvinfo : EIATTR_KPARAM_INFO
	.align		4
.L_9:
        /*0018*/ 	.byte	0x04, 0x17
        /*001a*/ 	.short	(.L_11 - .L_10)
.L_10:
        /*001c*/ 	.word	0x00000000
        /*0020*/ 	.short	0x0002
        /*0022*/ 	.short	0x0010
        /*0024*/ 	.byte	0x00, 0xf5, 0x21, 0x00


	//----- nvinfo : EIATTR_KPARAM_INFO
	.align		4
.L_11:
        /*0028*/ 	.byte	0x04, 0x17
        /*002a*/ 	.short	(.L_13 - .L_12)
.L_12:
        /*002c*/ 	.word	0x00000000
        /*0030*/ 	.short	0x0001
        /*0032*/ 	.short	0x0008
        /*0034*/ 	.byte	0x00, 0xf5, 0x21, 0x00


	//----- nvinfo : EIATTR_KPARAM_INFO
	.align		4
.L_13:
        /*0038*/ 	.byte	0x04, 0x17
        /*003a*/ 	.short	(.L_15 - .L_14)
.L_14:
        /*003c*/ 	.word	0x00000000
        /*0040*/ 	.short	0x0000
        /*0042*/ 	.short	0x0000
        /*0044*/ 	.byte	0x00, 0xf5, 0x21, 0x00


	//----- nvinfo : EIATTR_SPARSE_MMA_MASK
	.align		4
.L_15:
        /*0048*/ 	.byte	0x03, 0x50
        /*004a*/ 	.short	0x0000


	//----- nvinfo : EIATTR_MAXREG_COUNT
	.align		4
        /*004c*/ 	.byte	0x03, 0x1b
        /*004e*/ 	.short	0x00ff


	//----- nvinfo : EIATTR_MERCURY_ISA_VERSION
	.align		4
        /*0050*/ 	.byte	0x03, 0x5f
        /*0052*/ 	.short	0x0101


	//----- nvinfo : EIATTR_VRC_CTA_INIT_COUNT
	.align		4
        /*0054*/ 	.byte	0x02, 0x4a
	.zero		1
	.zero		1


	//----- nvinfo : EIATTR_EXIT_INSTR_OFFSETS
	.align		4
        /*0058*/ 	.byte	0x04, 0x1c
        /*005a*/ 	.short	(.L_17 - .L_16)


	//   ....[0]....
.L_16:
        /*005c*/ 	.word	0x00000120


	//----- nvinfo : EIATTR_CBANK_PARAM_SIZE
	.align		4
.L_17:
        /*0060*/ 	.byte	0x03, 0x19
        /*0062*/ 	.short	0x001c


	//----- nvinfo : EIATTR_PARAM_CBANK
	.align		4
        /*0064*/ 	.byte	0x04, 0x0a
        /*0066*/ 	.short	(.L_19 - .L_18)
	.align		4
.L_18:
        /*0068*/ 	.word	index@(.nv.constant0._Z5triadPKfS0_Pfi)
        /*006c*/ 	.short	0x0380
        /*006e*/ 	.short	0x001c


	//----- nvinfo : EIATTR_SW_WAR
	.align		4
.L_19:
        /*0070*/ 	.byte	0x04, 0x36
        /*0072*/ 	.short	(.L_21 - .L_20)
.L_20:
        /*0074*/ 	.word	0x00000008
.L_21:


//--------------------- .nv.callgraph             --------------------------
	.section	.nv.callgraph,"",@"SHT_CUDA_CALLGRAPH"
	.align	4
	.sectionentsize	8
	.align		4
        /*0000*/ 	.word	0x00000000
	.align		4
        /*0004*/ 	.word	0xffffffff
	.align		4
        /*0008*/ 	.word	0x00000000
	.align		4
        /*000c*/ 	.word	0xfffffffe
	.align		4
        /*0010*/ 	.word	0x00000000
	.align		4
        /*0014*/ 	.word	0xfffffffd
	.align		4
        /*0018*/ 	.word	0x00000000
	.align		4
        /*001c*/ 	.word	0xfffffffc


//--------------------- .text._Z5triadPKfS0_Pfi   --------------------------
	.section	.text._Z5triadPKfS0_Pfi,"ax",@progbits
	.align	128
        .global         _Z5triadPKfS0_Pfi
        .type           _Z5triadPKfS0_Pfi,@function
        .size           _Z5triadPKfS0_Pfi,(.L_x_1 - _Z5triadPKfS0_Pfi)
        .other          _Z5triadPKfS0_Pfi,@"STO_CUDA_ENTRY STV_DEFAULT"
_Z5triadPKfS0_Pfi:
.text._Z5triadPKfS0_Pfi:
[----:B------:R-:W-:Y:S01]  /*0000*/  LDC R1, c[0x0][0x37c] ;  /* 0x0000df00ff017b82 */ /* 0x000fe20000000800 */
[----:B------:R-:W0:Y:S07]  /*0010*/  S2R R9, SR_CTAID.X ;  /* 0x0000000000097919 */ /* 0x000e2e0000002500 */
[----:B------:R-:W1:Y:S01]  /*0020*/  LDC.64 R2, c[0x0][0x380] ;  /* 0x0000e000ff027b82 */ /* 0x000e620000000a00 */
[----:B------:R-:W0:Y:S01]  /*0030*/  LDCU UR6, c[0x0][0x360] ;  /* 0x00006c00ff0677ac */ /* 0x000e220008000800 */
[----:B------:R-:W0:Y:S01]  /*0040*/  S2R R0, SR_TID.X ;  /* 0x0000000000007919 */ /* 0x000e220000002100 */
[----:B------:R-:W2:Y:S05]  /*0050*/  LDCU.64 UR4, c[0x0][0x358] ;  /* 0x00006b00ff0477ac */ /* 0x000eaa0008000a00 */
[----:B------:R-:W3:Y:S08]  /*0060*/  LDC.64 R4, c[0x0][0x388] ;  /* 0x0000e200ff047b82 */ /* 0x000ef00000000a00 */
[----:B------:R-:W4:Y:S01]  /*0070*/  LDC.64 R6, c[0x0][0x390] ;  /* 0x0000e400ff067b82 */ /* 0x000f220000000a00 */
[----:B0-----:R-:W-:Y:S01]  /*0080*/  IMAD R9, R9, UR6, R0 ;  /* 0x0000000609097c24 */ /* 0x001fe2000f8e0200 */
[----:B------:R-:W0:Y:S03]  /*0090*/  LDCU UR6, c[0x0][0x398] ;  /* 0x00007300ff0677ac */ /* 0x000e260008000800 */
[----:B-1----:R-:W-:-:S04]  /*00a0*/  IMAD.WIDE R2, R9, 0x4, R2 ;  /* 0x0000000409027825 */ /* 0x002fc800078e0202 */
[C---:B---3--:R-:W-:Y:S02]  /*00b0*/  IMAD.WIDE R4, R9.reuse, 0x4, R4 ;  /* 0x0000000409047825 */ /* 0x048fe400078e0204 */
[----:B--2---:R-:W2:Y:S04]  /*00c0*/  LDG.E R2, desc[UR4][R2.64] ;  /* 0x0000000402027981 */ /* 0x004ea8000c1e1900 */
[----:B------:R-:W2:Y:S01]  /*00d0*/  LDG.E R4, desc[UR4][R4.64] ;  /* 0x0000000404047981 */ /* 0x000ea2000c1e1900 */
[----:B----4-:R-:W-:Y:S01]  /*00e0*/  IMAD.WIDE R6, R9, 0x4, R6 ;  /* 0x0000000409067825 */ /* 0x010fe200078e0206 */
[----:B0-----:R-:W-:-:S05]  /*00f0*/  I2FP.F32.S32 R11, UR6 ;  /* 0x00000006000b7c45 */ /* 0x001fca0008201400 */
[----:B--2---:R-:W-:-:S05]  /*0100*/  FFMA R11, R11, R4, R2 ;  /* 0x000000040b0b7223 */ /* 0x004fca0000000002 */
[----:B------:R-:W-:Y:S01]  /*0110*/  STG.E desc[UR4][R6.64], R11 ;  /* 0x0000000b06007986 */ /* 0x000fe2000c101904 */
[----:B------:R-:W-:Y:S05]  /*0120*/  EXIT ;  /* 0x000000000000794d */ /* 0x000fea0003800000 */
.L_x_0:
[----:B------:R-:W-:-:S00]  /*0130*/  BRA `(.L_x_0) ;  /* 0xfffffffc00fc7947 */ /* 0x000fc0000383ffff */
[----:B------:R-:W-:-:S00]  /*0140*/  NOP ;  /* 0x0000000000007918 */ /* 0x000fc00000000000 */
        /* <DEDUP_REMOVED lines=11> */
.L_x_1:


//--------------------- .nv.shared.reserved.0     --------------------------
	.section	.nv.shared.reserved.0,"aw",@nobits
	.weak		__nv_reservedSMEM_offset_0_alias
	.size		__nv_reservedSMEM_offset_0_alias, 0, 64
	.other		__nv_reservedSMEM_offset_0_alias,@"STO_CUDA_RESERVED_SHARED STV_DEFAULT"
__nv_reservedSMEM_offset_0_alias:
	.zero		0
	.zero		64


//--------------------- .nv.constant0._Z5triadPKfS0_Pfi --------------------------
	.section	.nv.constant0._Z5triadPKfS0_Pfi,"a",@progbits
	.sectionflags	@""
	.align	4
.nv.constant0._Z5triadPKfS0_Pfi:
	.zero		924


//--------------------- SYMBOLS --------------------------

	.type		.nv.reservedSmem.offset0,@object
	.size		.nv.reservedSmem.offset0,0x4
